	.headerflags	@"EF_CUDA_TEXMODE_UNIFIED EF_CUDA_64BIT_ADDRESS EF_CUDA_ACCELERATORS EF_CUDA_SM90 EF_CUDA_VIRTUAL_SM(EF_CUDA_SM90)"
	.elftype	@"ET_EXEC"


//--------------------- .nv.info                  --------------------------
	.section	.nv.info,"",@"SHT_CUDA_INFO"
	.align	4


	//----- nvinfo : EIATTR_REGCOUNT
	.align		4
        /*0000*/ 	.byte	0x04, 0x2f
        /*0002*/ 	.short	(.L_1 - .L_0)
	.align		4
.L_0:
        /*0004*/ 	.word	index@(triton_poi_fused_max_pool2d_with_indices_5)
        /*0008*/ 	.word	0x00000019


	//----- nvinfo : EIATTR_MIN_STACK_SIZE
	.align		4
.L_1:
        /*000c*/ 	.byte	0x04, 0x12
        /*000e*/ 	.short	(.L_3 - .L_2)
	.align		4
.L_2:
        /*0010*/ 	.word	index@(triton_poi_fused_max_pool2d_with_indices_5)
        /*0014*/ 	.word	0x00000000


	//----- nvinfo : EIATTR_FRAME_SIZE
	.align		4
.L_3:
        /*0018*/ 	.byte	0x04, 0x11
        /*001a*/ 	.short	(.L_5 - .L_4)
	.align		4
.L_4:
        /*001c*/ 	.word	index@(triton_poi_fused_max_pool2d_with_indices_5)
        /*0020*/ 	.word	0x00000000


	//----- nvinfo : EIATTR_MIN_STACK_SIZE
	.align		4
.L_5:
        /*0024*/ 	.byte	0x04, 0x12
        /*0026*/ 	.short	(.L_7 - .L_6)
	.align		4
.L_6:
        /*0028*/ 	.word	index@(triton_poi_fused_max_pool2d_with_indices_5)
        /*002c*/ 	.word	0x00000000
.L_7:


//--------------------- .nv.info.triton_poi_fused_max_pool2d_with_indices_5 --------------------------
	.section	.nv.info.triton_poi_fused_max_pool2d_with_indices_5,"",@"SHT_CUDA_INFO"
	.sectionflags	@""
	.align	4


	//----- nvinfo : EIATTR_CUDA_API_VERSION
	.align		4
        /*0000*/ 	.byte	0x04, 0x37
        /*0002*/ 	.short	(.L_9 - .L_8)
.L_8:
        /*0004*/ 	.word	0x0000007c


	//----- nvinfo : EIATTR_KPARAM_INFO
	.align		4
.L_9:
        /*0008*/ 	.byte	0x04, 0x17
        /*000a*/ 	.short	(.L_11 - .L_10)
.L_10:
        /*000c*/ 	.word	0x00000000
        /*0010*/ 	.short	0x0002
        /*0012*/ 	.short	0x0010
        /*0014*/ 	.byte	0x00, 0xf0, 0x11, 0x00


	//----- nvinfo : EIATTR_KPARAM_INFO
	.align		4
.L_11:
        /*0018*/ 	.byte	0x04, 0x17
        /*001a*/ 	.short	(.L_13 - .L_12)
.L_12:
        /*001c*/ 	.word	0x00000000
        /*0020*/ 	.short	0x0001
        /*0022*/ 	.short	0x0008
        /*0024*/ 	.byte	0x00, 0xf4, 0x21, 0x00


	//----- nvinfo : EIATTR_KPARAM_INFO
	.align		4
.L_13:
        /*0028*/ 	.byte	0x04, 0x17
        /*002a*/ 	.short	(.L_15 - .L_14)
.L_14:
        /*002c*/ 	.word	0x00000000
        /*0030*/ 	.short	0x0000
        /*0032*/ 	.short	0x0000
        /*0034*/ 	.byte	0x00, 0xf4, 0x21, 0x00


	//----- nvinfo : EIATTR_SPARSE_MMA_MASK
	.align		4
.L_15:
        /*0038*/ 	.byte	0x03, 0x50
        /*003a*/ 	.short	0x0000


	//----- nvinfo : EIATTR_MAXREG_COUNT
	.align		4
        /*003c*/ 	.byte	0x03, 0x1b
        /*003e*/ 	.short	0x00ff


	//----- nvinfo : EIATTR_EXIT_INSTR_OFFSETS
	.align		4
        /*0040*/ 	.byte	0x04, 0x1c
        /*0042*/ 	.short	(.L_17 - .L_16)


	//   ....[0]....
.L_16:
        /*0044*/ 	.word	0x000004b0


	//   ....[1]....
        /*0048*/ 	.word	0x000004d0


	//----- nvinfo : EIATTR_REQNTID
	.align		4
.L_17:
        /*004c*/ 	.byte	0x04, 0x10
        /*004e*/ 	.short	(.L_19 - .L_18)
.L_18:
        /*0050*/ 	.word	0x00000020
        /*0054*/ 	.word	0x00000001
        /*0058*/ 	.word	0x00000001


	//----- nvinfo : EIATTR_CBANK_PARAM_SIZE
	.align		4
.L_19:
        /*005c*/ 	.byte	0x03, 0x19
        /*005e*/ 	.short	0x0014


	//----- nvinfo : EIATTR_PARAM_CBANK
	.align		4
        /*0060*/ 	.byte	0x04, 0x0a
        /*0062*/ 	.short	(.L_21 - .L_20)
	.align		4
.L_20:
        /*0064*/ 	.word	index@(.nv.constant0.triton_poi_fused_max_pool2d_with_indices_5)
        /*0068*/ 	.short	0x0210
        /*006a*/ 	.short	0x0014


	//----- nvinfo : EIATTR_SW_WAR
	.align		4
.L_21:
        /*006c*/ 	.byte	0x04, 0x36
        /*006e*/ 	.short	(.L_23 - .L_22)
.L_22:
        /*0070*/ 	.word	0x00000008
.L_23:


//--------------------- .nv.callgraph             --------------------------
	.section	.nv.callgraph,"",@"SHT_CUDA_CALLGRAPH"
	.align	4
	.sectionentsize	8
	.align		4
        /*0000*/ 	.word	0x00000000
	.align		4
        /*0004*/ 	.word	0xffffffff
	.align		4
        /*0008*/ 	.word	0x00000000
	.align		4
        /*000c*/ 	.word	0xfffffffe
	.align		4
        /*0010*/ 	.word	0x00000000
	.align		4
        /*0014*/ 	.word	0xfffffffd
	.align		4
        /*0018*/ 	.word	0x00000000
	.align		4
        /*001c*/ 	.word	0xfffffffc


//--------------------- .text.triton_poi_fused_max_pool2d_with_indices_5 --------------------------
	.section	.text.triton_poi_fused_max_pool2d_with_indices_5,"ax",@progbits
	.align	128
        .global         triton_poi_fused_max_pool2d_with_indices_5
        .type           triton_poi_fused_max_pool2d_with_indices_5,@function
        .size           triton_poi_fused_max_pool2d_with_indices_5,(.L_x_1 - triton_poi_fused_max_pool2d_with_indices_5)
        .other          triton_poi_fused_max_pool2d_with_indices_5,@"STO_CUDA_ENTRY STV_DEFAULT"
triton_poi_fused_max_pool2d_with_indices_5:
.text.triton_poi_fused_max_pool2d_with_indices_5:
[----:B------:R-:W0:Y:S01]  /*0000*/  LDC R1, c[0x0][0x28] ;  /* 0x00000a00ff017b82 */ /* 0x000e220000000800 */
[----:B------:R-:W1:Y:S01]  /*0010*/  S2R R22, SR_TID.X ;  /* 0x0000000000167919 */ /* 0x000e620000002100 */
[----:B------:R-:W-:Y:S01]  /*0020*/  IMAD.MOV.U32 R14, RZ, RZ, RZ ;  /* 0x000000ffff0e7224 */ /* 0x000fe200078e00ff */
[----:B------:R-:W-:Y:S01]  /*0030*/  CS2R R20, SRZ ;  /* 0x0000000000147805 */ /* 0x000fe2000001ff00 */
[----:B------:R-:W-:Y:S01]  /*0040*/  ULDC.64 UR4, c[0x0][0x208] ;  /* 0x0000820000047ab9 */ /* 0x000fe20000000a00 */
[----:B------:R-:W2:Y:S01]  /*0050*/  S2R R3, SR_CTAID.X ;  /* 0x0000000000037919 */ /* 0x000ea20000002500 */
[----:B-1----:R-:W-:-:S05]  /*0060*/  LOP3.LUT R0, R22, 0xf, RZ, 0xc0, !PT ;  /* 0x0000000f16007812 */ /* 0x002fca00078ec0ff */
[----:B--2---:R-:W-:Y:S02]  /*0070*/  IMAD R0, R3, 0x10, R0 ;  /* 0x0000001003007824 */ /* 0x004fe400078e0200 */
[----:B------:R-:W1:Y:S03]  /*0080*/  LDC.64 R2, c[0x0][0x210] ;  /* 0x00008400ff027b82 */ /* 0x000e660000000a00 */
[----:B------:R-:W-:Y:S02]  /*0090*/  SHF.R.S32.HI R5, RZ, 0x1f, R0 ;  /* 0x0000001fff057819 */ /* 0x000fe40000011400 */
[----:B------:R-:W-:Y:S02]  /*00a0*/  ISETP.GE.AND P0, PT, R0, 0x10, PT ;  /* 0x000000100000780c */ /* 0x000fe40003f06270 */
[----:B------:R-:W-:-:S04]  /*00b0*/  LEA.HI R5, R5, R0, RZ, 0x2 ;  /* 0x0000000005057211 */ /* 0x000fc800078f10ff */
[----:B------:R-:W-:Y:S02]  /*00c0*/  LOP3.LUT R7, R5, 0xfffffffc, RZ, 0xc0, !PT ;  /* 0xfffffffc05077812 */ /* 0x000fe400078ec0ff */
[----:B------:R-:W-:-:S03]  /*00d0*/  SHF.R.S32.HI R12, RZ, 0x2, R5 ;  /* 0x00000002ff0c7819 */ /* 0x000fc60000011405 */
[----:B------:R-:W-:-:S04]  /*00e0*/  IMAD.IADD R7, R0, 0x1, -R7 ;  /* 0x0000000100077824 */ /* 0x000fc800078e0a07 */
[----:B------:R-:W-:-:S04]  /*00f0*/  IMAD R13, R12, 0x40, R7 ;  /* 0x000000400c0d7824 */ /* 0x000fc800078e0207 */
[C---:B------:R-:W-:Y:S02]  /*0100*/  VIADD R7, R13.reuse, 0x4 ;  /* 0x000000040d077836 */ /* 0x040fe40000000000 */
[----:B-1----:R-:W-:-:S04]  /*0110*/  IMAD.WIDE R4, R13, 0x4, R2 ;  /* 0x000000040d047825 */ /* 0x002fc800078e0202 */
[--C-:B------:R-:W-:Y:S01]  /*0120*/  IMAD.WIDE R6, R7, 0x4, R2.reuse ;  /* 0x0000000407067825 */ /* 0x100fe200078e0202 */
[----:B------:R1:W2:Y:S03]  /*0130*/  @!P0 LDG.E R14, desc[UR4][R4.64] ;  /* 0x00000004040e8981 */ /* 0x0002a6000c1e1900 */
[----:B------:R-:W-:Y:S01]  /*0140*/  VIADD R9, R13, 0x8 ;  /* 0x000000080d097836 */ /* 0x000fe20000000000 */
[----:B------:R3:W2:Y:S01]  /*0150*/  @!P0 LDG.E R21, desc[UR4][R6.64] ;  /* 0x0000000406158981 */ /* 0x0006a2000c1e1900 */
[----:B------:R-:W-:Y:S02]  /*0160*/  CS2R R18, SRZ ;  /* 0x0000000000127805 */ /* 0x000fe4000001ff00 */
[----:B------:R-:W-:-:S04]  /*0170*/  IMAD.WIDE R8, R9, 0x4, R2 ;  /* 0x0000000409087825 */ /* 0x000fc800078e0202 */
[----:B------:R-:W-:Y:S01]  /*0180*/  VIADD R11, R13, 0x10 ;  /* 0x000000100d0b7836 */ /* 0x000fe20000000000 */
[----:B------:R4:W5:Y:S03]  /*0190*/  @!P0 LDG.E R19, desc[UR4][R8.64] ;  /* 0x0000000408138981 */ /* 0x000966000c1e1900 */
[----:B------:R-:W-:Y:S01]  /*01a0*/  IMAD.WIDE R10, R11, 0x4, R2 ;  /* 0x000000040b0a7825 */ /* 0x000fe200078e0202 */
[----:B------:R-:W-:-:S03]  /*01b0*/  CS2R R16, SRZ ;  /* 0x0000000000107805 */ /* 0x000fc6000001ff00 */
[----:B------:R-:W-:Y:S01]  /*01c0*/  VIADD R15, R13, 0x14 ;  /* 0x000000140d0f7836 */ /* 0x000fe20000000000 */
[----:B------:R4:W5:Y:S03]  /*01d0*/  @!P0 LDG.E R20, desc[UR4][R10.64] ;  /* 0x000000040a148981 */ /* 0x000966000c1e1900 */
[----:B-1----:R-:W-:-:S04]  /*01e0*/  IMAD.WIDE R4, R15, 0x4, R2 ;  /* 0x000000040f047825 */ /* 0x002fc800078e0202 */
[----:B---3--:R-:W-:Y:S01]  /*01f0*/  VIADD R7, R13, 0x18 ;  /* 0x000000180d077836 */ /* 0x008fe20000000000 */
[----:B------:R1:W3:Y:S03]  /*0200*/  @!P0 LDG.E R17, desc[UR4][R4.64] ;  /* 0x0000000404118981 */ /* 0x0002e6000c1e1900 */
[----:B------:R-:W-:-:S04]  /*0210*/  IMAD.WIDE R6, R7, 0x4, R2 ;  /* 0x0000000407067825 */ /* 0x000fc800078e0202 */
[----:B----4-:R-:W-:Y:S01]  /*0220*/  VIADD R9, R13, 0x20 ;  /* 0x000000200d097836 */ /* 0x010fe20000000000 */
[----:B------:R-:W4:Y:S01]  /*0230*/  @!P0 LDG.E R18, desc[UR4][R6.64] ;  /* 0x0000000406128981 */ /* 0x000f22000c1e1900 */
[----:B------:R-:W-:Y:S02]  /*0240*/  IMAD.MOV.U32 R15, RZ, RZ, RZ ;  /* 0x000000ffff0f7224 */ /* 0x000fe400078e00ff */
[----:B------:R-:W-:-:S05]  /*0250*/  IMAD.WIDE R8, R9, 0x4, R2 ;  /* 0x0000000409087825 */ /* 0x000fca00078e0202 */
[----:B------:R-:W4:Y:S01]  /*0260*/  @!P0 LDG.E R15, desc[UR4][R8.64] ;  /* 0x00000004080f8981 */ /* 0x000f22000c1e1900 */
[C---:B0-----:R-:W-:Y:S02]  /*0270*/  VIADD R11, R13.reuse, 0x24 ;  /* 0x000000240d0b7836 */ /* 0x041fe40000000000 */
[----:B-1----:R-:W-:Y:S02]  /*0280*/  VIADD R5, R13, 0x28 ;  /* 0x000000280d057836 */ /* 0x002fe40000000000 */
[----:B------:R-:W-:-:S04]  /*0290*/  IMAD.WIDE R10, R11, 0x4, R2 ;  /* 0x000000040b0a7825 */ /* 0x000fc800078e0202 */
[----:B------:R-:W-:Y:S01]  /*02a0*/  IMAD.WIDE R2, R5, 0x4, R2 ;  /* 0x0000000405027825 */ /* 0x000fe200078e0202 */
[----:B------:R-:W4:Y:S03]  /*02b0*/  @!P0 LDG.E R16, desc[UR4][R10.64] ;  /* 0x000000040a108981 */ /* 0x000f26000c1e1900 */
[----:B------:R-:W-:-:S06]  /*02c0*/  IMAD.MOV.U32 R5, RZ, RZ, RZ ;  /* 0x000000ffff057224 */ /* 0x000fcc00078e00ff */
[----:B------:R0:W4:Y:S02]  /*02d0*/  @!P0 LDG.E R5, desc[UR4][R2.64] ;  /* 0x0000000402058981 */ /* 0x000124000c1e1900 */
[----:B0-----:R-:W0:Y:S01]  /*02e0*/  LDC.64 R2, c[0x0][0x218] ;  /* 0x00008600ff027b82 */ /* 0x001e220000000a00 */
[----:B------:R-:W-:-:S04]  /*02f0*/  IMAD R13, R12, 0x1c4, R13 ;  /* 0x000001c40c0d7824 */ /* 0x000fc800078e020d */
[----:B0-----:R-:W-:Y:S01]  /*0300*/  IMAD.WIDE R2, R13, 0x4, R2 ;  /* 0x000000040d027825 */ /* 0x001fe200078e0202 */
[C---:B--2---:R-:W-:Y:S02]  /*0310*/  FSETP.GT.AND P1, PT, R21.reuse, R14, PT ;  /* 0x0000000e1500720b */ /* 0x044fe40003f24000 */
[----:B------:R-:W-:Y:S02]  /*0320*/  FSETP.NAN.AND P2, PT, R21, R21, PT ;  /* 0x000000151500720b */ /* 0x000fe40003f48000 */
[----:B-----5:R-:W-:-:S09]  /*0330*/  FSETP.NAN.AND P0, PT, R19, R19, PT ;  /* 0x000000131300720b */ /* 0x020fd20003f08000 */
[----:B------:R-:W-:Y:S02]  /*0340*/  @!P1 FSEL R21, R21, R14, P2 ;  /* 0x0000000e15159208 */ /* 0x000fe40001000000 */
[----:B------:R-:W-:Y:S02]  /*0350*/  FSETP.NAN.AND P1, PT, R20, R20, PT ;  /* 0x000000141400720b */ /* 0x000fe40003f28000 */
[----:B------:R-:W-:-:S04]  /*0360*/  FSETP.GEU.AND P2, PT, R21, R19, PT ;  /* 0x000000131500720b */ /* 0x000fc80003f4e000 */
[----:B------:R-:W-:Y:S02]  /*0370*/  @!P0 FSEL R19, R19, R21, !P2 ;  /* 0x0000001513138208 */ /* 0x000fe40005000000 */
[----:B---3--:R-:W-:Y:S02]  /*0380*/  FSETP.NAN.AND P0, PT, R17, R17, PT ;  /* 0x000000111100720b */ /* 0x008fe40003f08000 */
[----:B------:R-:W-:-:S04]  /*0390*/  FSETP.GEU.AND P2, PT, R19, R20, PT ;  /* 0x000000141300720b */ /* 0x000fc80003f4e000 */
[----:B------:R-:W-:Y:S02]  /*03a0*/  @!P1 FSEL R20, R20, R19, !P2 ;  /* 0x0000001314149208 */ /* 0x000fe40005000000 */
[----:B----4-:R-:W-:Y:S02]  /*03b0*/  FSETP.NAN.AND P1, PT, R18, R18, PT ;  /* 0x000000121200720b */ /* 0x010fe40003f28000 */
[----:B------:R-:W-:-:S04]  /*03c0*/  FSETP.GEU.AND P2, PT, R20, R17, PT ;  /* 0x000000111400720b */ /* 0x000fc80003f4e000 */
[----:B------:R-:W-:Y:S02]  /*03d0*/  @!P0 FSEL R17, R17, R20, !P2 ;  /* 0x0000001411118208 */ /* 0x000fe40005000000 */
[----:B------:R-:W-:Y:S02]  /*03e0*/  FSETP.NAN.AND P0, PT, R15, R15, PT ;  /* 0x0000000f0f00720b */ /* 0x000fe40003f08000 */
[----:B------:R-:W-:-:S04]  /*03f0*/  FSETP.GEU.AND P2, PT, R17, R18, PT ;  /* 0x000000121100720b */ /* 0x000fc80003f4e000 */
[----:B------:R-:W-:-:S04]  /*0400*/  @!P1 FSEL R18, R18, R17, !P2 ;  /* 0x0000001112129208 */ /* 0x000fc80005000000 */
[----:B------:R-:W-:Y:S02]  /*0410*/  FSETP.GEU.AND P2, PT, R18, R15, PT ;  /* 0x0000000f1200720b */ /* 0x000fe40003f4e000 */
[----:B------:R-:W-:Y:S02]  /*0420*/  FSETP.NAN.AND P1, PT, R16, R16, PT ;  /* 0x000000101000720b */ /* 0x000fe40003f28000 */
[----:B------:R-:W-:Y:S02]  /*0430*/  @!P0 FSEL R15, R15, R18, !P2 ;  /* 0x000000120f0f8208 */ /* 0x000fe40005000000 */
[----:B------:R-:W-:-:S04]  /*0440*/  LOP3.LUT P0, RZ, R22, 0x10, RZ, 0xc0, !PT ;  /* 0x0000001016ff7812 */ /* 0x000fc8000780c0ff */
[----:B------:R-:W-:Y:S02]  /*0450*/  ISETP.LT.AND P0, PT, R0, 0x10, !P0 ;  /* 0x000000100000780c */ /* 0x000fe40004701270 */
[----:B------:R-:W-:Y:S02]  /*0460*/  FSETP.NAN.AND P2, PT, R5, R5, PT ;  /* 0x000000050500720b */ /* 0x000fe40003f48000 */
[----:B------:R-:W-:-:S04]  /*0470*/  FSETP.GEU.AND P3, PT, R15, R16, PT ;  /* 0x000000100f00720b */ /* 0x000fc80003f6e000 */
[----:B------:R-:W-:-:S04]  /*0480*/  @!P1 FSEL R16, R16, R15, !P3 ;  /* 0x0000000f10109208 */ /* 0x000fc80005800000 */
[----:B------:R-:W-:-:S04]  /*0490*/  FSETP.GEU.AND P1, PT, R16, R5, PT ;  /* 0x000000051000720b */ /* 0x000fc80003f2e000 */
[----:B------:R-:W-:Y:S01]  /*04a0*/  @!P2 SEL R5, R5, R16, !P1 ;  /* 0x000000100505a207 */ /* 0x000fe20004800000 */
[----:B------:R-:W-:Y:S08]  /*04b0*/  @!P0 EXIT ;  /* 0x000000000000894d */ /* 0x000ff00003800000 */
[----:B------:R-:W-:Y:S01]  /*04c0*/  STG.E desc[UR4][R2.64], R5 ;  /* 0x0000000502007986 */ /* 0x000fe2000c101904 */
[----:B------:R-:W-:Y:S05]  /*04d0*/  EXIT ;  /* 0x000000000000794d */ /* 0x000fea0003800000 */
.L_x_0:
[----:B------:R-:W-:-:S00]  /*04e0*/  BRA `(.L_x_0) ;  /* 0xfffffffc00fc7947 */ /* 0x000fc0000383ffff */
[----:B------:R-:W-:-:S00]  /*04f0*/  NOP ;  /* 0x0000000000007918 */ /* 0x000fc00000000000 */
        /* <DEDUP_REMOVED lines=8> */
.L_x_1:


//--------------------- .nv.constant0.triton_poi_fused_max_pool2d_with_indices_5 --------------------------
	.section	.nv.constant0.triton_poi_fused_max_pool2d_with_indices_5,"a",@progbits
	.sectionflags	@""
	.align	4
.nv.constant0.triton_poi_fused_max_pool2d_with_indices_5:
	.zero		548
